	.headerflags	@"EF_CUDA_TEXMODE_UNIFIED EF_CUDA_64BIT_ADDRESS EF_CUDA_SM89 EF_CUDA_VIRTUAL_SM(EF_CUDA_SM89)"
	.elftype	@"ET_EXEC"


//--------------------- .nv.info                  --------------------------
	.section	.nv.info,"",@"SHT_CUDA_INFO"
	.align	4


	//----- nvinfo : EIATTR_REGCOUNT
	.align		4
        /*0000*/ 	.byte	0x04, 0x2f
        /*0002*/ 	.short	(.L_2 - .L_1)
	.align		4
.L_1:
        /*0004*/ 	.word	index@(triton__0d1d2d3d4d5de6de)
        /*0008*/ 	.word	0x00000028


	//----- nvinfo : EIATTR_MAX_STACK_SIZE
	.align		4
.L_2:
        /*000c*/ 	.byte	0x04, 0x23
        /*000e*/ 	.short	(.L_4 - .L_3)
	.align		4
.L_3:
        /*0010*/ 	.word	index@(triton__0d1d2d3d4d5de6de)
        /*0014*/ 	.word	0x00000000


	//----- nvinfo : EIATTR_MIN_STACK_SIZE
	.align		4
.L_4:
        /*0018*/ 	.byte	0x04, 0x12
        /*001a*/ 	.short	(.L_6 - .L_5)
	.align		4
.L_5:
        /*001c*/ 	.word	index@(triton__0d1d2d3d4d5de6de)
        /*0020*/ 	.word	0x00000000


	//----- nvinfo : EIATTR_FRAME_SIZE
	.align		4
.L_6:
        /*0024*/ 	.byte	0x04, 0x11
        /*0026*/ 	.short	(.L_8 - .L_7)
	.align		4
.L_7:
        /*0028*/ 	.word	index@(triton__0d1d2d3d4d5de6de)
        /*002c*/ 	.word	0x00000000
.L_8:


//--------------------- .nv.info.triton__0d1d2d3d4d5de6de --------------------------
	.section	.nv.info.triton__0d1d2d3d4d5de6de,"",@"SHT_CUDA_INFO"
	.align	4


	//----- nvinfo : EIATTR_CUDA_API_VERSION
	.align		4
        /*0000*/ 	.byte	0x04, 0x37
        /*0002*/ 	.short	(.L_10 - .L_9)
.L_9:
        /*0004*/ 	.word	0x0000007b


	//----- nvinfo : EIATTR_PARAM_CBANK
	.align		4
.L_10:
        /*0008*/ 	.byte	0x04, 0x0a
        /*000a*/ 	.short	(.L_12 - .L_11)
	.align		4
.L_11:
        /*000c*/ 	.word	index@(.nv.constant0.triton__0d1d2d3d4d5de6de)
        /*0010*/ 	.short	0x0160
        /*0012*/ 	.short	0x0030


	//----- nvinfo : EIATTR_CBANK_PARAM_SIZE
	.align		4
.L_12:
        /*0014*/ 	.byte	0x03, 0x19
        /*0016*/ 	.short	0x0030


	//----- nvinfo : EIATTR_KPARAM_INFO
	.align		4
        /*0018*/ 	.byte	0x04, 0x17
        /*001a*/ 	.short	(.L_14 - .L_13)
.L_13:
        /*001c*/ 	.word	0x00000000
        /*0020*/ 	.short	0x0006
        /*0022*/ 	.short	0x002c
        /*0024*/ 	.byte	0x00, 0xf0, 0x11, 0x00


	//----- nvinfo : EIATTR_KPARAM_INFO
	.align		4
.L_14:
        /*0028*/ 	.byte	0x04, 0x17
        /*002a*/ 	.short	(.L_16 - .L_15)
.L_15:
        /*002c*/ 	.word	0x00000000
        /*0030*/ 	.short	0x0005
        /*0032*/ 	.short	0x0028
        /*0034*/ 	.byte	0x00, 0xf0, 0x11, 0x00


	//----- nvinfo : EIATTR_KPARAM_INFO
	.align		4
.L_16:
        /*0038*/ 	.byte	0x04, 0x17
        /*003a*/ 	.short	(.L_18 - .L_17)
.L_17:
        /*003c*/ 	.word	0x00000000
        /*0040*/ 	.short	0x0004
        /*0042*/ 	.short	0x0020
        /*0044*/ 	.byte	0x00, 0xf0, 0x21, 0x00


	//----- nvinfo : EIATTR_KPARAM_INFO
	.align		4
.L_18:
        /*0048*/ 	.byte	0x04, 0x17
        /*004a*/ 	.short	(.L_20 - .L_19)
.L_19:
        /*004c*/ 	.word	0x00000000
        /*0050*/ 	.short	0x0003
        /*0052*/ 	.short	0x0018
        /*0054*/ 	.byte	0x00, 0xf0, 0x21, 0x00


	//----- nvinfo : EIATTR_KPARAM_INFO
	.align		4
.L_20:
        /*0058*/ 	.byte	0x04, 0x17
        /*005a*/ 	.short	(.L_22 - .L_21)
.L_21:
        /*005c*/ 	.word	0x00000000
        /*0060*/ 	.short	0x0002
        /*0062*/ 	.short	0x0010
        /*0064*/ 	.byte	0x00, 0xf0, 0x21, 0x00


	//----- nvinfo : EIATTR_KPARAM_INFO
	.align		4
.L_22:
        /*0068*/ 	.byte	0x04, 0x17
        /*006a*/ 	.short	(.L_24 - .L_23)
.L_23:
        /*006c*/ 	.word	0x00000000
        /*0070*/ 	.short	0x0001
        /*0072*/ 	.short	0x0008
        /*0074*/ 	.byte	0x00, 0xf0, 0x21, 0x00


	//----- nvinfo : EIATTR_KPARAM_INFO
	.align		4
.L_24:
        /*0078*/ 	.byte	0x04, 0x17
        /*007a*/ 	.short	(.L_26 - .L_25)
.L_25:
        /*007c*/ 	.word	0x00000000
        /*0080*/ 	.short	0x0000
        /*0082*/ 	.short	0x0000
        /*0084*/ 	.byte	0x00, 0xf0, 0x21, 0x00


	//----- nvinfo : EIATTR_MAXREG_COUNT
	.align		4
.L_26:
        /*0088*/ 	.byte	0x03, 0x1b
        /*008a*/ 	.short	0x00ff


	//----- nvinfo : EIATTR_COOP_GROUP_MASK_REGIDS
	.align		4
        /*008c*/ 	.byte	0x04, 0x29
        /*008e*/ 	.short	(.L_28 - .L_27)


	//   ....[0]....
.L_27:
        /*0090*/ 	.word	0xffffffff


	//   ....[1]....
        /*0094*/ 	.word	0xffffffff


	//   ....[2]....
        /*0098*/ 	.word	0xffffffff


	//   ....[3]....
        /*009c*/ 	.word	0xffffffff


	//   ....[4]....
        /*00a0*/ 	.word	0xffffffff


	//   ....[5]....
        /*00a4*/ 	.word	0xffffffff


	//   ....[6]....
        /*00a8*/ 	.word	0xffffffff


	//   ....[7]....
        /*00ac*/ 	.word	0xffffffff


	//   ....[8]....
        /*00b0*/ 	.word	0xffffffff


	//   ....[9]....
        /*00b4*/ 	.word	0xffffffff


	//   ....[10]....
        /*00b8*/ 	.word	0xffffffff


	//   ....[11]....
        /*00bc*/ 	.word	0xffffffff


	//   ....[12]....
        /*00c0*/ 	.word	0xffffffff


	//   ....[13]....
        /*00c4*/ 	.word	0xffffffff


	//   ....[14]....
        /*00c8*/ 	.word	0xffffffff


	//   ....[15]....
        /*00cc*/ 	.word	0xffffffff


	//----- nvinfo : EIATTR_COOP_GROUP_INSTR_OFFSETS
	.align		4
.L_28:
        /*00d0*/ 	.byte	0x04, 0x28
        /*00d2*/ 	.short	(.L_30 - .L_29)


	//   ....[0]....
.L_29:
        /*00d4*/ 	.word	0x00000d30


	//   ....[1]....
        /*00d8*/ 	.word	0x00000d50


	//   ....[2]....
        /*00dc*/ 	.word	0x00000d70


	//   ....[3]....
        /*00e0*/ 	.word	0x00000d90


	//   ....[4]....
        /*00e4*/ 	.word	0x00000dc0


	//   ....[5]....
        /*00e8*/ 	.word	0x00000f50


	//   ....[6]....
        /*00ec*/ 	.word	0x00000fa0


	//   ....[7]....
        /*00f0*/ 	.word	0x00000fc0


	//   ....[8]....
        /*00f4*/ 	.word	0x00000fe0


	//   ....[9]....
        /*00f8*/ 	.word	0x00001000


	//   ....[10]....
        /*00fc*/ 	.word	0x00001040


	//   ....[11]....
        /*0100*/ 	.word	0x000010b0


	//   ....[12]....
        /*0104*/ 	.word	0x00001100


	//   ....[13]....
        /*0108*/ 	.word	0x000011b0


	//   ....[14]....
        /*010c*/ 	.word	0x000011d0


	//   ....[15]....
        /*0110*/ 	.word	0x000011f0


	//----- nvinfo : EIATTR_EXIT_INSTR_OFFSETS
	.align		4
.L_30:
        /*0114*/ 	.byte	0x04, 0x1c
        /*0116*/ 	.short	(.L_32 - .L_31)


	//   ....[0]....
.L_31:
        /*0118*/ 	.word	0x000019d0


	//----- nvinfo : EIATTR_MAX_THREADS
	.align		4
.L_32:
        /*011c*/ 	.byte	0x04, 0x05
        /*011e*/ 	.short	(.L_34 - .L_33)
.L_33:
        /*0120*/ 	.word	0x00000100
        /*0124*/ 	.word	0x00000001
        /*0128*/ 	.word	0x00000001
.L_34:


//--------------------- .nv.rel.action            --------------------------
	.section	.nv.rel.action,"",@"SHT_CUDA_RELOCINFO"
	.align	8
	.sectionentsize	8
        /*0000*/ 	.byte	0x73, 0x00, 0x00, 0x00, 0x00, 0x00, 0x00, 0x00, 0x00, 0x00, 0x00, 0x11, 0x25, 0x00, 0x05, 0x36


//--------------------- .nv.constant0.triton__0d1d2d3d4d5de6de --------------------------
	.section	.nv.constant0.triton__0d1d2d3d4d5de6de,"a",@progbits
	.align	4
.nv.constant0.triton__0d1d2d3d4d5de6de:
	.zero		400


//--------------------- .text.triton__0d1d2d3d4d5de6de --------------------------
	.section	.text.triton__0d1d2d3d4d5de6de,"ax",@progbits
	.sectionflags	@"SHF_BARRIERS=1"
	.sectioninfo	@"SHI_REGISTERS=40"
	.align	128
        .global         triton__0d1d2d3d4d5de6de
        .type           triton__0d1d2d3d4d5de6de,@function
        .size           triton__0d1d2d3d4d5de6de,(.L_x_2 - triton__0d1d2d3d4d5de6de)
        .other          triton__0d1d2d3d4d5de6de,@"STO_CUDA_ENTRY STV_DEFAULT"
triton__0d1d2d3d4d5de6de:
.text.triton__0d1d2d3d4d5de6de:
[----:B------:R-:W-:-:S02]  /*0000*/  MOV R1, c[0x0][0x28] ;  /* 0x00000a0000017a02 */ /* 0x000fc40000000f00 */
[----:B------:R-:W0:Y:S01]  /*0010*/  S2R R3, SR_TID.X ;  /* 0x0000000000037919 */ /* 0x000e220000002100 */
[----:B------:R-:W-:Y:S01]  /*0020*/  MOV R24, 0x4 ;  /* 0x0000000400187802 */ /* 0x000fe20000000f00 */
[----:B------:R-:W-:Y:S01]  /*0030*/  CS2R R16, SRZ ;  /* 0x0000000000107805 */ /* 0x000fe2000001ff00 */
[----:B------:R-:W-:Y:S01]  /*0040*/  CS2R R18, SRZ ;  /* 0x0000000000127805 */ /* 0x000fe2000001ff00 */
[----:B------:R-:W1:Y:S01]  /*0050*/  S2R R0, SR_CTAID.X ;  /* 0x0000000000007919 */ /* 0x000e620000002500 */
[----:B------:R-:W-:Y:S01]  /*0060*/  ULDC.64 UR4, c[0x0][0x118] ;  /* 0x0000460000047ab9 */ /* 0x000fe20000000a00 */
[----:B------:R-:W-:Y:S01]  /*0070*/  CS2R R12, SRZ ;  /* 0x00000000000c7805 */ /* 0x000fe2000001ff00 */
[----:B------:R-:W-:Y:S01]  /*0080*/  CS2R R14, SRZ ;  /* 0x00000000000e7805 */ /* 0x000fe2000001ff00 */
[----:B0-----:R-:W-:-:S04]  /*0090*/  LOP3.LUT R3, R3, 0xff, RZ, 0xc0, !PT ;  /* 0x000000ff03037812 */ /* 0x001fc800078ec0ff */
[----:B------:R-:W-:-:S04]  /*00a0*/  SHF.L.U32 R3, R3, 0x3, RZ ;  /* 0x0000000303037819 */ /* 0x000fc800000006ff */
[C---:B------:R-:W-:Y:S01]  /*00b0*/  IADD3 R4, R3.reuse, 0x800, RZ ;  /* 0x0000080003047810 */ /* 0x040fe20007ffe0ff */
[----:B-1----:R-:W-:Y:S02]  /*00c0*/  IMAD R23, R0, 0x900, R3 ;  /* 0x0000090000177824 */ /* 0x002fe400078e0203 */
[----:B------:R-:W-:Y:S01]  /*00d0*/  IMAD.WIDE.U32 R36, R3, R24, c[0x0][0x170] ;  /* 0x00005c0003247625 */ /* 0x000fe200078e0018 */
[----:B------:R-:W-:Y:S02]  /*00e0*/  ISETP.GE.U32.AND P2, PT, R4, 0x900, PT ;  /* 0x000009000400780c */ /* 0x000fe40003f46070 */
[----:B------:R-:W-:Y:S02]  /*00f0*/  IADD3 R31, R23, 0x800, RZ ;  /* 0x00000800171f7810 */ /* 0x000fe40007ffe0ff */
[----:B------:R-:W-:-:S03]  /*0100*/  ISETP.LT.AND P0, PT, R0, 0x400, !P2 ;  /* 0x000004000000780c */ /* 0x000fc60005701270 */
[----:B------:R-:W-:-:S06]  /*0110*/  IMAD.WIDE R20, R31, R24, c[0x0][0x168] ;  /* 0x00005a001f147625 */ /* 0x000fcc00078e0218 */
[----:B------:R-:W2:Y:S04]  /*0120*/  @!P2 LDG.E.EL.128 R16, [R36.64+0x2000] ;  /* 0x002000042410a981 */ /* 0x000ea8000c2e1d00 */
[----:B------:R0:W3:Y:S01]  /*0130*/  @P0 LDG.E.EL.128 R12, [R20.64] ;  /* 0x00000004140c0981 */ /* 0x0000e2000c2e1d00 */
[----:B------:R-:W-:Y:S01]  /*0140*/  ISETP.GE.AND P1, PT, R0, 0x400, PT ;  /* 0x000004000000780c */ /* 0x000fe20003f26270 */
[----:B------:R-:W-:Y:S01]  /*0150*/  CS2R R8, SRZ ;  /* 0x0000000000087805 */ /* 0x000fe2000001ff00 */
[----:B------:R-:W-:Y:S01]  /*0160*/  CS2R R10, SRZ ;  /* 0x00000000000a7805 */ /* 0x000fe2000001ff00 */
[----:B------:R-:W-:Y:S01]  /*0170*/  MOV R30, 0x2 ;  /* 0x00000002001e7802 */ /* 0x000fe20000000f00 */
[----:B------:R-:W-:Y:S01]  /*0180*/  CS2R R4, SRZ ;  /* 0x0000000000047805 */ /* 0x000fe2000001ff00 */
[----:B------:R-:W-:-:S03]  /*0190*/  CS2R R6, SRZ ;  /* 0x0000000000067805 */ /* 0x000fc6000001ff00 */
[----:B------:R-:W-:-:S04]  /*01a0*/  IMAD.WIDE R26, R23, R30, c[0x0][0x160] ;  /* 0x00005800171a7625 */ /* 0x000fc800078e021e */
[----:B0-----:R-:W-:Y:S01]  /*01b0*/  IMAD.WIDE R20, R23, R24, c[0x0][0x168] ;  /* 0x00005a0017147625 */ /* 0x001fe200078e0218 */
[----:B------:R0:W4:Y:S04]  /*01c0*/  @!P1 LDG.E.EL.128 R4, [R26.64] ;  /* 0x000000041a049981 */ /* 0x000128000c2e1d00 */
[----:B------:R1:W5:Y:S01]  /*01d0*/  @!P1 LDG.E.EL.128 R8, [R20.64] ;  /* 0x0000000414089981 */ /* 0x000362000c2e1d00 */
[----:B--2---:R-:W-:Y:S02]  /*01e0*/  SEL R16, R16, RZ, !P2 ;  /* 0x000000ff10107207 */ /* 0x004fe40005000000 */
[----:B------:R-:W-:Y:S02]  /*01f0*/  SEL R25, R17, RZ, !P2 ;  /* 0x000000ff11197207 */ /* 0x000fe40005000000 */
[----:B---3--:R-:W-:Y:S01]  /*0200*/  SEL R12, R12, RZ, P0 ;  /* 0x000000ff0c0c7207 */ /* 0x008fe20000000000 */
[----:B------:R-:W-:Y:S01]  /*0210*/  FADD R29, R16, 1 ;  /* 0x3f800000101d7421 */ /* 0x000fe20000000000 */
[----:B------:R-:W-:Y:S01]  /*0220*/  SEL R34, R13, RZ, P0 ;  /* 0x000000ff0d227207 */ /* 0x000fe20000000000 */
[----:B------:R-:W-:Y:S01]  /*0230*/  FADD R25, R25, 1 ;  /* 0x3f80000019197421 */ /* 0x000fe20000000000 */
[----:B------:R-:W-:Y:S01]  /*0240*/  IADD3 R17, R23, 0x4, RZ ;  /* 0x0000000417117810 */ /* 0x000fe20007ffe0ff */
[----:B------:R-:W-:Y:S01]  /*0250*/  FMUL R29, R12, R29 ;  /* 0x0000001d0c1d7220 */ /* 0x000fe20000400000 */
[----:B------:R-:W-:-:S02]  /*0260*/  SEL R22, R18, RZ, !P2 ;  /* 0x000000ff12167207 */ /* 0x000fc40005000000 */
[----:B------:R-:W-:Y:S01]  /*0270*/  SEL R19, R19, RZ, !P2 ;  /* 0x000000ff13137207 */ /* 0x000fe20005000000 */
[----:B------:R-:W-:Y:S01]  /*0280*/  CS2R R12, SRZ ;  /* 0x00000000000c7805 */ /* 0x000fe2000001ff00 */
[----:B------:R-:W-:Y:S01]  /*0290*/  SEL R33, R14, RZ, P0 ;  /* 0x000000ff0e217207 */ /* 0x000fe20000000000 */
[----:B------:R-:W-:Y:S01]  /*02a0*/  FMUL R34, R34, R25 ;  /* 0x0000001922227220 */ /* 0x000fe20000400000 */
[----:B------:R-:W-:Y:S01]  /*02b0*/  SEL R32, R15, RZ, P0 ;  /* 0x000000ff0f207207 */ /* 0x000fe20000000000 */
[----:B-1----:R-:W-:Y:S01]  /*02c0*/  IMAD.WIDE R20, R17, R24, c[0x0][0x168] ;  /* 0x00005a0011147625 */ /* 0x002fe200078e0218 */
[----:B------:R-:W-:Y:S01]  /*02d0*/  CS2R R14, SRZ ;  /* 0x00000000000e7805 */ /* 0x000fe2000001ff00 */
[----:B------:R-:W-:Y:S01]  /*02e0*/  IADD3 R25, R23, 0x804, RZ ;  /* 0x0000080417197810 */ /* 0x000fe20007ffe0ff */
[----:B------:R-:W-:Y:S01]  /*02f0*/  FADD R22, R22, 1 ;  /* 0x3f80000016167421 */ /* 0x000fe20000000000 */
[----:B------:R-:W-:-:S03]  /*0300*/  FADD R23, R19, 1 ;  /* 0x3f80000013177421 */ /* 0x000fc60000000000 */
[----:B------:R1:W2:Y:S01]  /*0310*/  @!P1 LDG.E.EL.128 R12, [R20.64] ;  /* 0x00000004140c9981 */ /* 0x0002a2000c2e1d00 */
[----:B------:R-:W-:Y:S01]  /*0320*/  FMUL R33, R33, R22 ;  /* 0x0000001621217220 */ /* 0x000fe20000400000 */
[----:B------:R-:W-:Y:S02]  /*0330*/  FMUL R32, R32, R23 ;  /* 0x0000001720207220 */ /* 0x000fe40000400000 */
[----:B------:R-:W-:Y:S01]  /*0340*/  CS2R R22, SRZ ;  /* 0x0000000000167805 */ /* 0x000fe2000001ff00 */
[----:B------:R-:W-:Y:S01]  /*0350*/  CS2R R16, SRZ ;  /* 0x0000000000107805 */ /* 0x000fe2000001ff00 */
[----:B------:R-:W-:Y:S01]  /*0360*/  CS2R R18, SRZ ;  /* 0x0000000000127805 */ /* 0x000fe2000001ff00 */
[----:B-1----:R-:W-:Y:S01]  /*0370*/  CS2R R20, SRZ ;  /* 0x0000000000147805 */ /* 0x002fe2000001ff00 */
[----:B------:R-:W-:-:S05]  /*0380*/  IMAD.WIDE R24, R25, R24, c[0x0][0x168] ;  /* 0x00005a0019187625 */ /* 0x000fca00078e0218 */
[----:B------:R-:W3:Y:S04]  /*0390*/  @!P2 LDG.E.EL.128 R20, [R36.64+0x2010] ;  /* 0x002010042414a981 */ /* 0x000ee8000c2e1d00 */
[----:B------:R-:W0:Y:S01]  /*03a0*/  @P0 LDG.E.EL.128 R16, [R24.64] ;  /* 0x0000000418100981 */ /* 0x000e22000c2e1d00 */
[----:B---3--:R-:W-:Y:S02]  /*03b0*/  SEL R20, R20, RZ, !P2 ;  /* 0x000000ff14147207 */ /* 0x008fe40005000000 */
[----:B------:R-:W-:Y:S02]  /*03c0*/  SEL R21, R21, RZ, !P2 ;  /* 0x000000ff15157207 */ /* 0x000fe40005000000 */
[----:B0-----:R-:W-:Y:S01]  /*03d0*/  SEL R27, R16, RZ, P0 ;  /* 0x000000ff101b7207 */ /* 0x001fe20000000000 */
[----:B------:R-:W-:-:S02]  /*03e0*/  FADD R16, R20, 1 ;  /* 0x3f80000014107421 */ /* 0x000fc40000000000 */
[----:B------:R-:W-:Y:S02]  /*03f0*/  FADD R20, R21, 1 ;  /* 0x3f80000015147421 */ /* 0x000fe40000000000 */
[----:B------:R-:W-:Y:S02]  /*0400*/  FMUL R21, R27, R16 ;  /* 0x000000101b157220 */ /* 0x000fe40000400000 */
[----:B------:R-:W3:Y:S01]  /*0410*/  LDG.E.EL.128 R24, [R36.64+0x10] ;  /* 0x0000100424187981 */ /* 0x000ee2000c2e1d00 */
[----:B------:R-:W-:Y:S02]  /*0420*/  SEL R17, R17, RZ, P0 ;  /* 0x000000ff11117207 */ /* 0x000fe40000000000 */
[----:B------:R-:W-:Y:S02]  /*0430*/  SEL R22, R22, RZ, !P2 ;  /* 0x000000ff16167207 */ /* 0x000fe40005000000 */
[----:B------:R-:W-:Y:S01]  /*0440*/  SEL R23, R23, RZ, !P2 ;  /* 0x000000ff17177207 */ /* 0x000fe20005000000 */
[----:B------:R-:W-:Y:S01]  /*0450*/  FMUL R20, R17, R20 ;  /* 0x0000001411147220 */ /* 0x000fe20000400000 */
[----:B------:R-:W-:Y:S01]  /*0460*/  SEL R17, R18, RZ, P0 ;  /* 0x000000ff12117207 */ /* 0x000fe20000000000 */
[----:B------:R-:W-:Y:S01]  /*0470*/  FADD R16, R22, 1 ;  /* 0x3f80000016107421 */ /* 0x000fe20000000000 */
[----:B------:R-:W-:Y:S01]  /*0480*/  SEL R19, R19, RZ, P0 ;  /* 0x000000ff13137207 */ /* 0x000fe20000000000 */
[----:B------:R-:W-:Y:S01]  /*0490*/  FADD R22, R23, 1 ;  /* 0x3f80000017167421 */ /* 0x000fe20000000000 */
[----:B--2---:R-:W-:Y:S01]  /*04a0*/  SEL R12, R12, RZ, !P1 ;  /* 0x000000ff0c0c7207 */ /* 0x004fe20004800000 */
[----:B------:R-:W-:Y:S01]  /*04b0*/  FMUL R23, R17, R16 ;  /* 0x0000001011177220 */ /* 0x000fe20000400000 */
[----:B------:R-:W-:Y:S01]  /*04c0*/  SEL R13, R13, RZ, !P1 ;  /* 0x000000ff0d0d7207 */ /* 0x000fe20004800000 */
[----:B------:R-:W-:Y:S01]  /*04d0*/  FMUL R22, R19, R22 ;  /* 0x0000001613167220 */ /* 0x000fe20000400000 */
[----:B------:R-:W-:Y:S01]  /*04e0*/  IMAD.WIDE R30, R31, R30, c[0x0][0x160] ;  /* 0x000058001f1e7625 */ /* 0x000fe200078e021e */
[----:B------:R-:W-:Y:S01]  /*04f0*/  CS2R R18, SRZ ;  /* 0x0000000000127805 */ /* 0x000fe2000001ff00 */
[----:B------:R-:W-:-:S02]  /*0500*/  SEL R14, R14, RZ, !P1 ;  /* 0x000000ff0e0e7207 */ /* 0x000fc40004800000 */
[----:B------:R-:W-:Y:S01]  /*0510*/  SEL R15, R15, RZ, !P1 ;  /* 0x000000ff0f0f7207 */ /* 0x000fe20004800000 */
[----:B---3--:R-:W-:Y:S01]  /*0520*/  FADD R17, R24, 1 ;  /* 0x3f80000018117421 */ /* 0x008fe20000000000 */
[----:B------:R-:W-:-:S03]  /*0530*/  FADD R16, R25, 1 ;  /* 0x3f80000019107421 */ /* 0x000fc60000000000 */
[----:B------:R-:W-:Y:S01]  /*0540*/  FMUL R24, R12, R17 ;  /* 0x000000110c187220 */ /* 0x000fe20000400000 */
[----:B------:R-:W-:Y:S02]  /*0550*/  FMUL R25, R13, R16 ;  /* 0x000000100d197220 */ /* 0x000fe40000400000 */
[----:B------:R-:W-:-:S06]  /*0560*/  CS2R R16, SRZ ;  /* 0x0000000000107805 */ /* 0x000fcc000001ff00 */
[----:B------:R-:W2:Y:S01]  /*0570*/  @P0 LDG.E.EL.128 R16, [R30.64] ;  /* 0x000000041e100981 */ /* 0x000ea2000c2e1d00 */
[----:B------:R-:W-:Y:S01]  /*0580*/  FADD R35, R26, 1 ;  /* 0x3f8000001a237421 */ /* 0x000fe20000000000 */
[----:B------:R-:W-:-:S03]  /*0590*/  FADD R26, R27, 1 ;  /* 0x3f8000001b1a7421 */ /* 0x000fc60000000000 */
[----:B------:R-:W-:Y:S01]  /*05a0*/  FMUL R35, R14, R35 ;  /* 0x000000230e237220 */ /* 0x000fe20000400000 */
[----:B------:R-:W-:Y:S02]  /*05b0*/  FMUL R26, R15, R26 ;  /* 0x0000001a0f1a7220 */ /* 0x000fe40000400000 */
[----:B------:R-:W3:Y:S01]  /*05c0*/  LDG.E.EL.128 R12, [R36.64] ;  /* 0x00000004240c7981 */ /* 0x000ee2000c2e1d00 */
[----:B----4-:R-:W-:-:S04]  /*05d0*/  SEL R27, R7, RZ, !P1 ;  /* 0x000000ff071b7207 */ /* 0x010fc80004800000 */
[----:B------:R-:W-:-:S05]  /*05e0*/  SHF.L.U32 R7, R27, 0x10, RZ ;  /* 0x000000101b077819 */ /* 0x000fca00000006ff */
[----:B------:R-:W-:Y:S01]  /*05f0*/  FFMA R35, R7, R35, RZ ;  /* 0x0000002307237223 */ /* 0x000fe200000000ff */
[----:B------:R-:W-:-:S04]  /*0600*/  SEL R6, R6, RZ, !P1 ;  /* 0x000000ff06067207 */ /* 0x000fc80004800000 */
[----:B------:R-:W-:Y:S02]  /*0610*/  FSEL R35, R35, RZ, !P1 ;  /* 0x000000ff23237208 */ /* 0x000fe40004800000 */
[----:B-----5:R-:W-:Y:S01]  /*0620*/  SEL R10, R10, RZ, !P1 ;  /* 0x000000ff0a0a7207 */ /* 0x020fe20004800000 */
[----:B------:R-:W-:Y:S01]  /*0630*/  FFMA R7, R7, R7, RZ ;  /* 0x0000000707077223 */ /* 0x000fe200000000ff */
[----:B--2---:R-:W-:-:S04]  /*0640*/  SEL R30, R19, RZ, P0 ;  /* 0x000000ff131e7207 */ /* 0x004fc80000000000 */
[----:B------:R-:W-:-:S05]  /*0650*/  SHF.L.U32 R31, R30, 0x10, RZ ;  /* 0x000000101e1f7819 */ /* 0x000fca00000006ff */
[----:B------:R-:W-:Y:S01]  /*0660*/  FMUL R23, R31, R23 ;  /* 0x000000171f177220 */ /* 0x000fe20000400000 */
[----:B------:R-:W-:-:S04]  /*0670*/  SEL R18, R18, RZ, P0 ;  /* 0x000000ff12127207 */ /* 0x000fc80000000000 */
[----:B------:R-:W-:Y:S02]  /*0680*/  FSEL R23, R23, -RZ, P0 ;  /* 0x800000ff17177208 */ /* 0x000fe40000000000 */
[----:B------:R-:W-:-:S03]  /*0690*/  SHF.L.U32 R19, R6, 0x10, RZ ;  /* 0x0000001006137819 */ /* 0x000fc600000006ff */
[----:B------:R-:W-:Y:S01]  /*06a0*/  FADD R23, R35, R23 ;  /* 0x0000001723177221 */ /* 0x000fe20000000000 */
[----:B------:R-:W-:Y:S02]  /*06b0*/  SHF.L.U32 R35, R18, 0x10, RZ ;  /* 0x0000001012237819 */ /* 0x000fe400000006ff */
[----:B------:R-:W-:Y:S02]  /*06c0*/  PRMT R6, R6, 0x7632, R6 ;  /* 0x0000763206067816 */ /* 0x000fe40000000006 */
[----:B------:R-:W-:Y:S01]  /*06d0*/  PRMT R18, R18, 0x7632, R18 ;  /* 0x0000763212127816 */ /* 0x000fe20000000012 */
[----:B------:R-:W-:Y:S01]  /*06e0*/  FFMA R24, R19, R24, RZ ;  /* 0x0000001813187223 */ /* 0x000fe200000000ff */
[----:B------:R-:W-:Y:S01]  /*06f0*/  SHF.L.U32 R6, R6, 0x10, RZ ;  /* 0x0000001006067819 */ /* 0x000fe200000006ff */
[----:B------:R-:W-:Y:S01]  /*0700*/  FMUL R21, R35, R21 ;  /* 0x0000001523157220 */ /* 0x000fe20000400000 */
[----:B------:R-:W-:Y:S02]  /*0710*/  SHF.L.U32 R18, R18, 0x10, RZ ;  /* 0x0000001012127819 */ /* 0x000fe400000006ff */
[----:B------:R-:W-:Y:S01]  /*0720*/  FSEL R24, R24, RZ, !P1 ;  /* 0x000000ff18187208 */ /* 0x000fe20004800000 */
[----:B------:R-:W-:Y:S01]  /*0730*/  FFMA R25, R6, R25, RZ ;  /* 0x0000001906197223 */ /* 0x000fe200000000ff */
[----:B------:R-:W-:Y:S01]  /*0740*/  FSEL R21, R21, -RZ, P0 ;  /* 0x800000ff15157208 */ /* 0x000fe20000000000 */
[----:B------:R-:W-:-:S03]  /*0750*/  FMUL R20, R18, R20 ;  /* 0x0000001412147220 */ /* 0x000fc60000400000 */
[----:B------:R-:W-:Y:S01]  /*0760*/  FSEL R25, R25, RZ, !P1 ;  /* 0x000000ff19197208 */ /* 0x000fe20004800000 */
[--C-:B------:R-:W-:Y:S01]  /*0770*/  FADD R24, R24, R21.reuse ;  /* 0x0000001518187221 */ /* 0x100fe20000000000 */
[----:B------:R-:W-:Y:S02]  /*0780*/  FSEL R20, R20, -RZ, P0 ;  /* 0x800000ff14147208 */ /* 0x000fe40000000000 */
[----:B------:R-:W-:Y:S02]  /*0790*/  PRMT R21, R27, 0x7632, R21 ;  /* 0x000076321b157816 */ /* 0x000fe40000000015 */
[----:B------:R-:W-:Y:S01]  /*07a0*/  PRMT R27, R30, 0x7632, R27 ;  /* 0x000076321e1b7816 */ /* 0x000fe2000000001b */
[----:B------:R-:W-:Y:S01]  /*07b0*/  FADD R20, R25, R20 ;  /* 0x0000001419147221 */ /* 0x000fe20000000000 */
[----:B------:R-:W-:Y:S01]  /*07c0*/  SEL R25, R8, RZ, !P1 ;  /* 0x000000ff08197207 */ /* 0x000fe20004800000 */
[----:B---3--:R-:W-:Y:S01]  /*07d0*/  FADD R12, R12, 1 ;  /* 0x3f8000000c0c7421 */ /* 0x008fe20000000000 */
[----:B------:R-:W-:-:S02]  /*07e0*/  SHF.L.U32 R21, R21, 0x10, RZ ;  /* 0x0000001015157819 */ /* 0x000fc400000006ff */
[----:B------:R-:W-:Y:S01]  /*07f0*/  SHF.L.U32 R27, R27, 0x10, RZ ;  /* 0x000000101b1b7819 */ /* 0x000fe200000006ff */
[----:B------:R-:W-:Y:S01]  /*0800*/  FMUL R25, R25, R12 ;  /* 0x0000000c19197220 */ /* 0x000fe20000400000 */
[----:B------:R-:W-:Y:S01]  /*0810*/  SEL R12, R9, RZ, !P1 ;  /* 0x000000ff090c7207 */ /* 0x000fe20004800000 */
[----:B------:R-:W-:Y:S01]  /*0820*/  FFMA R26, R21, R26, RZ ;  /* 0x0000001a151a7223 */ /* 0x000fe200000000ff */
[----:B------:R-:W-:Y:S01]  /*0830*/  FADD R13, R13, 1 ;  /* 0x3f8000000d0d7421 */ /* 0x000fe20000000000 */
[----:B------:R-:W-:Y:S01]  /*0840*/  FMUL R22, R27, R22 ;  /* 0x000000161b167220 */ /* 0x000fe20000400000 */
[----:B------:R-:W-:Y:S02]  /*0850*/  FADD R8, R14, 1 ;  /* 0x3f8000000e087421 */ /* 0x000fe40000000000 */
[----:B------:R-:W-:Y:S01]  /*0860*/  FSEL R26, R26, RZ, !P1 ;  /* 0x000000ff1a1a7208 */ /* 0x000fe20004800000 */
[----:B------:R-:W-:Y:S01]  /*0870*/  FMUL R9, R12, R13 ;  /* 0x0000000d0c097220 */ /* 0x000fe20000400000 */
[----:B------:R-:W-:Y:S01]  /*0880*/  FSEL R22, R22, -RZ, P0 ;  /* 0x800000ff16167208 */ /* 0x000fe20000000000 */
[----:B------:R-:W-:Y:S01]  /*0890*/  FMUL R8, R10, R8 ;  /* 0x000000080a087220 */ /* 0x000fe20000400000 */
[----:B------:R-:W-:-:S02]  /*08a0*/  SEL R10, R5, RZ, !P1 ;  /* 0x000000ff050a7207 */ /* 0x000fc40004800000 */
[----:B------:R-:W-:Y:S02]  /*08b0*/  SEL R12, R4, RZ, !P1 ;  /* 0x000000ff040c7207 */ /* 0x000fe40004800000 */
[----:B------:R-:W-:Y:S01]  /*08c0*/  SEL R17, R17, RZ, P0 ;  /* 0x000000ff11117207 */ /* 0x000fe20000000000 */
[----:B------:R-:W-:Y:S01]  /*08d0*/  FADD R22, R26, R22 ;  /* 0x000000161a167221 */ /* 0x000fe20000000000 */
[----:B------:R-:W-:Y:S02]  /*08e0*/  SHF.L.U32 R5, R10, 0x10, RZ ;  /* 0x000000100a057819 */ /* 0x000fe400000006ff */
[----:B------:R-:W-:Y:S02]  /*08f0*/  SHF.L.U32 R4, R12, 0x10, RZ ;  /* 0x000000100c047819 */ /* 0x000fe400000006ff */
[----:B------:R-:W-:Y:S01]  /*0900*/  SHF.L.U32 R26, R17, 0x10, RZ ;  /* 0x00000010111a7819 */ /* 0x000fe200000006ff */
[C---:B------:R-:W-:Y:S01]  /*0910*/  FFMA R8, R5.reuse, R8, RZ ;  /* 0x0000000805087223 */ /* 0x040fe200000000ff */
[----:B------:R-:W-:Y:S01]  /*0920*/  FFMA R5, R5, R5, RZ ;  /* 0x0000000505057223 */ /* 0x000fe200000000ff */
[C---:B------:R-:W-:Y:S01]  /*0930*/  FFMA R25, R4.reuse, R25, RZ ;  /* 0x0000001904197223 */ /* 0x040fe200000000ff */
[----:B------:R-:W-:Y:S01]  /*0940*/  FFMA R13, R4, R4, RZ ;  /* 0x00000004040d7223 */ /* 0x000fe200000000ff */
[----:B------:R-:W-:Y:S01]  /*0950*/  FMUL R4, R26, R26 ;  /* 0x0000001a1a047220 */ /* 0x000fe20000400000 */
[----:B------:R-:W-:Y:S01]  /*0960*/  SEL R14, R11, RZ, !P1 ;  /* 0x000000ff0b0e7207 */ /* 0x000fe20004800000 */
[----:B------:R-:W-:Y:S01]  /*0970*/  FADD R11, R15, 1 ;  /* 0x3f8000000f0b7421 */ /* 0x000fe20000000000 */
[----:B------:R-:W-:-:S02]  /*0980*/  SEL R16, R16, RZ, P0 ;  /* 0x000000ff10107207 */ /* 0x000fc40000000000 */
[----:B------:R-:W-:Y:S02]  /*0990*/  FSEL R15, R5, RZ, !P1 ;  /* 0x000000ff050f7208 */ /* 0x000fe40004800000 */
[----:B------:R-:W-:Y:S01]  /*09a0*/  FSEL R4, R4, -RZ, P0 ;  /* 0x800000ff04047208 */ /* 0x000fe20000000000 */
[----:B------:R-:W-:Y:S01]  /*09b0*/  FMUL R11, R14, R11 ;  /* 0x0000000b0e0b7220 */ /* 0x000fe20000400000 */
[----:B------:R-:W-:Y:S01]  /*09c0*/  FMUL R33, R26, R33 ;  /* 0x000000211a217220 */ /* 0x000fe20000400000 */
[----:B------:R-:W-:Y:S02]  /*09d0*/  SHF.L.U32 R14, R16, 0x10, RZ ;  /* 0x00000010100e7819 */ /* 0x000fe400000006ff */
[----:B------:R-:W-:Y:S01]  /*09e0*/  FSEL R26, R13, RZ, !P1 ;  /* 0x000000ff0d1a7208 */ /* 0x000fe20004800000 */
[--C-:B------:R-:W-:Y:S01]  /*09f0*/  FADD R13, R15, R4.reuse ;  /* 0x000000040f0d7221 */ /* 0x100fe20000000000 */
[----:B------:R-:W-:Y:S02]  /*0a00*/  PRMT R4, R12, 0x7632, R4 ;  /* 0x000076320c047816 */ /* 0x000fe40000000004 */
[----:B------:R-:W-:Y:S01]  /*0a10*/  PRMT R16, R16, 0x7632, R16 ;  /* 0x0000763210107816 */ /* 0x000fe20000000010 */
[C---:B------:R-:W-:Y:S01]  /*0a20*/  FMUL R29, R14.reuse, R29 ;  /* 0x0000001d0e1d7220 */ /* 0x040fe20000400000 */
[----:B------:R-:W-:Y:S01]  /*0a30*/  FMUL R14, R14, R14 ;  /* 0x0000000e0e0e7220 */ /* 0x000fe20000400000 */
[----:B------:R-:W-:-:S02]  /*0a40*/  SHF.L.U32 R4, R4, 0x10, RZ ;  /* 0x0000001004047819 */ /* 0x000fc400000006ff */
[----:B------:R-:W-:Y:S02]  /*0a50*/  SHF.L.U32 R15, R16, 0x10, RZ ;  /* 0x00000010100f7819 */ /* 0x000fe400000006ff */
[----:B------:R-:W-:Y:S01]  /*0a60*/  FSEL R5, R14, -RZ, P0 ;  /* 0x800000ff0e057208 */ /* 0x000fe20000000000 */
[C---:B------:R-:W-:Y:S01]  /*0a70*/  FFMA R9, R4.reuse, R9, RZ ;  /* 0x0000000904097223 */ /* 0x040fe200000000ff */
[----:B------:R-:W-:Y:S01]  /*0a80*/  FFMA R12, R4, R4, RZ ;  /* 0x00000004040c7223 */ /* 0x000fe200000000ff */
[----:B------:R-:W-:Y:S01]  /*0a90*/  FMUL R14, R15, R15 ;  /* 0x0000000f0f0e7220 */ /* 0x000fe20000400000 */
[----:B------:R-:W-:Y:S02]  /*0aa0*/  PRMT R4, R10, 0x7632, R4 ;  /* 0x000076320a047816 */ /* 0x000fe40000000004 */
[----:B------:R-:W-:Y:S01]  /*0ab0*/  PRMT R17, R17, 0x7632, R17 ;  /* 0x0000763211117816 */ /* 0x000fe20000000011 */
[----:B------:R-:W-:Y:S01]  /*0ac0*/  FMUL R34, R15, R34 ;  /* 0x000000220f227220 */ /* 0x000fe20000400000 */
[----:B------:R-:W-:-:S02]  /*0ad0*/  SHF.L.U32 R4, R4, 0x10, RZ ;  /* 0x0000001004047819 */ /* 0x000fc400000006ff */
[----:B------:R-:W-:Y:S02]  /*0ae0*/  FSEL R15, R12, RZ, !P1 ;  /* 0x000000ff0c0f7208 */ /* 0x000fe40004800000 */
[----:B------:R-:W-:Y:S02]  /*0af0*/  FSEL R14, R14, -RZ, P0 ;  /* 0x800000ff0e0e7208 */ /* 0x000fe40000000000 */
[----:B------:R-:W-:Y:S01]  /*0b00*/  SHF.L.U32 R17, R17, 0x10, RZ ;  /* 0x0000001011117819 */ /* 0x000fe200000006ff */
[----:B------:R-:W-:Y:S01]  /*0b10*/  FFMA R11, R4, R11, RZ ;  /* 0x0000000b040b7223 */ /* 0x000fe200000000ff */
[----:B------:R-:W-:Y:S01]  /*0b20*/  FADD R5, R26, R5 ;  /* 0x000000051a057221 */ /* 0x000fe20000000000 */
[----:B------:R-:W-:Y:S01]  /*0b30*/  FADD R14, R15, R14 ;  /* 0x0000000e0f0e7221 */ /* 0x000fe20000000000 */
[----:B------:R-:W-:Y:S01]  /*0b40*/  FFMA R4, R4, R4, RZ ;  /* 0x0000000404047223 */ /* 0x000fe200000000ff */
[----:B------:R-:W-:Y:S01]  /*0b50*/  FMUL R10, R17, R17 ;  /* 0x00000011110a7220 */ /* 0x000fe20000400000 */
[----:B------:R-:W-:Y:S01]  /*0b60*/  FFMA R19, R19, R19, RZ ;  /* 0x0000001313137223 */ /* 0x000fe200000000ff */
[----:B------:R-:W-:Y:S01]  /*0b70*/  FMUL R35, R35, R35 ;  /* 0x0000002323237220 */ /* 0x000fe20000400000 */
[----:B------:R-:W-:Y:S01]  /*0b80*/  FADD R14, R14, R5 ;  /* 0x000000050e0e7221 */ /* 0x000fe20000000000 */
[----:B------:R-:W-:-:S02]  /*0b90*/  FSEL R5, R4, RZ, !P1 ;  /* 0x000000ff04057208 */ /* 0x000fc40004800000 */
[----:B------:R-:W-:Y:S01]  /*0ba0*/  FSEL R10, R10, -RZ, P0 ;  /* 0x800000ff0a0a7208 */ /* 0x000fe20000000000 */
[----:B------:R-:W-:Y:S01]  /*0bb0*/  FFMA R6, R6, R6, RZ ;  /* 0x0000000606067223 */ /* 0x000fe200000000ff */
[----:B------:R-:W-:Y:S01]  /*0bc0*/  FMUL R18, R18, R18 ;  /* 0x0000001212127220 */ /* 0x000fe20000400000 */
[----:B------:R-:W-:Y:S01]  /*0bd0*/  FSEL R19, R19, RZ, !P1 ;  /* 0x000000ff13137208 */ /* 0x000fe20004800000 */
[----:B------:R-:W-:Y:S01]  /*0be0*/  FADD R13, R13, R14 ;  /* 0x0000000e0d0d7221 */ /* 0x000fe20000000000 */
[----:B------:R-:W-:Y:S01]  /*0bf0*/  FSEL R4, R35, -RZ, P0 ;  /* 0x800000ff23047208 */ /* 0x000fe20000000000 */
[----:B------:R-:W-:Y:S01]  /*0c00*/  FADD R10, R5, R10 ;  /* 0x0000000a050a7221 */ /* 0x000fe20000000000 */
[----:B------:R-:W-:Y:S01]  /*0c10*/  FMUL R31, R31, R31 ;  /* 0x0000001f1f1f7220 */ /* 0x000fe20000400000 */
[----:B------:R-:W-:Y:S02]  /*0c20*/  FSEL R5, R6, RZ, !P1 ;  /* 0x000000ff06057208 */ /* 0x000fe40004800000 */
[----:B------:R-:W-:Y:S01]  /*0c30*/  FSEL R18, R18, -RZ, P0 ;  /* 0x800000ff12127208 */ /* 0x000fe20000000000 */
[----:B------:R-:W-:Y:S01]  /*0c40*/  FADD R4, R19, R4 ;  /* 0x0000000413047221 */ /* 0x000fe20000000000 */
[----:B------:R-:W-:Y:S01]  /*0c50*/  FADD R13, R10, R13 ;  /* 0x0000000d0a0d7221 */ /* 0x000fe20000000000 */
[----:B------:R-:W-:Y:S01]  /*0c60*/  FFMA R21, R21, R21, RZ ;  /* 0x0000001515157223 */ /* 0x000fe200000000ff */
[----:B------:R-:W-:Y:S01]  /*0c70*/  FMUL R27, R27, R27 ;  /* 0x0000001b1b1b7220 */ /* 0x000fe20000400000 */
[----:B------:R-:W-:Y:S01]  /*0c80*/  FSEL R6, R7, RZ, !P1 ;  /* 0x000000ff07067208 */ /* 0x000fe20004800000 */
[----:B------:R-:W-:Y:S01]  /*0c90*/  FADD R18, R5, R18 ;  /* 0x0000001205127221 */ /* 0x000fe20000000000 */
[----:B------:R-:W-:Y:S01]  /*0ca0*/  FSEL R31, R31, -RZ, P0 ;  /* 0x800000ff1f1f7208 */ /* 0x000fe20000000000 */
[----:B------:R-:W-:Y:S01]  /*0cb0*/  FADD R13, R4, R13 ;  /* 0x0000000d040d7221 */ /* 0x000fe20000000000 */
[----:B------:R-:W-:-:S02]  /*0cc0*/  FSEL R4, R21, RZ, !P1 ;  /* 0x000000ff15047208 */ /* 0x000fc40004800000 */
[----:B------:R-:W-:Y:S01]  /*0cd0*/  FSEL R27, R27, -RZ, P0 ;  /* 0x800000ff1b1b7208 */ /* 0x000fe20000000000 */
[----:B------:R-:W-:Y:S01]  /*0ce0*/  FADD R31, R6, R31 ;  /* 0x0000001f061f7221 */ /* 0x000fe20000000000 */
[----:B------:R-:W-:-:S03]  /*0cf0*/  FADD R18, R18, R13 ;  /* 0x0000000d12127221 */ /* 0x000fc60000000000 */
[----:B------:R-:W-:Y:S01]  /*0d00*/  FADD R27, R4, R27 ;  /* 0x0000001b041b7221 */ /* 0x000fe20000000000 */
[----:B------:R-:W-:-:S04]  /*0d10*/  FADD R18, R31, R18 ;  /* 0x000000121f127221 */ /* 0x000fc80000000000 */
[----:B------:R-:W-:-:S05]  /*0d20*/  FADD R18, R27, R18 ;  /* 0x000000121b127221 */ /* 0x000fca0000000000 */
[----:B------:R-:W0:Y:S02]  /*0d30*/  SHFL.BFLY PT, R5, R18, 0x10, 0x1f ;  /* 0x0e001f0012057f89 */ /* 0x000e2400000e0000 */
[----:B0-----:R-:W-:-:S05]  /*0d40*/  FADD R5, R18, R5 ;  /* 0x0000000512057221 */ /* 0x001fca0000000000 */
[----:B------:R-:W0:Y:S02]  /*0d50*/  SHFL.BFLY PT, R4, R5, 0x8, 0x1f ;  /* 0x0d001f0005047f89 */ /* 0x000e2400000e0000 */
[----:B0-----:R-:W-:-:S05]  /*0d60*/  FADD R6, R5, R4 ;  /* 0x0000000405067221 */ /* 0x001fca0000000000 */
[----:B------:R-:W0:Y:S02]  /*0d70*/  SHFL.BFLY PT, R7, R6, 0x4, 0x1f ;  /* 0x0c801f0006077f89 */ /* 0x000e2400000e0000 */
[----:B0-----:R-:W-:-:S05]  /*0d80*/  FADD R7, R6, R7 ;  /* 0x0000000706077221 */ /* 0x001fca0000000000 */
[----:B------:R-:W0:Y:S04]  /*0d90*/  SHFL.BFLY PT, R10, R7, 0x2, 0x1f ;  /* 0x0c401f00070a7f89 */ /* 0x000e2800000e0000 */
[----:B------:R-:W1:Y:S01]  /*0da0*/  S2R R4, SR_TID.X ;  /* 0x0000000000047919 */ /* 0x000e620000002100 */
[----:B0-----:R-:W-:-:S05]  /*0db0*/  FADD R10, R7, R10 ;  /* 0x0000000a070a7221 */ /* 0x001fca0000000000 */
[----:B------:R-:W0:Y:S01]  /*0dc0*/  SHFL.BFLY PT, R13, R10, 0x1, 0x1f ;  /* 0x0c201f000a0d7f89 */ /* 0x000e2200000e0000 */
[C---:B-1----:R-:W-:Y:S02]  /*0dd0*/  LOP3.LUT P3, RZ, R4.reuse, 0x1f, RZ, 0xc0, !PT ;  /* 0x0000001f04ff7812 */ /* 0x042fe4000786c0ff */
[----:B------:R-:W-:Y:S02]  /*0de0*/  ISETP.GE.AND P2, PT, R4, 0x8, PT ;  /* 0x000000080400780c */ /* 0x000fe40003f46270 */
[----:B------:R-:W-:-:S04]  /*0df0*/  SHF.R.U32.HI R12, RZ, 0x3, R4 ;  /* 0x00000003ff0c7819 */ /* 0x000fc80000011604 */
[----:B------:R-:W-:Y:S01]  /*0e00*/  LOP3.LUT R5, R12, 0x1c, RZ, 0xc0, !PT ;  /* 0x0000001c0c057812 */ /* 0x000fe200078ec0ff */
[----:B0-----:R-:W-:-:S05]  /*0e10*/  FADD R14, R10, R13 ;  /* 0x0000000d0a0e7221 */ /* 0x001fca0000000000 */
[----:B------:R-:W-:Y:S04]  /*0e20*/  @!P3 STS [R5], R14 ;  /* 0x0000000e0500b388 */ /* 0x000fe80000000800 */
[----:B------:R-:W-:Y:S06]  /*0e30*/  BAR.SYNC 0x0 ;  /* 0x0000000000007b1d */ /* 0x000fec0000000000 */
[----:B------:R-:W0:Y:S01]  /*0e40*/  @!P2 LDS R28, [R4.X4] ;  /* 0x00000000041ca984 */ /* 0x000e220000004800 */
[----:B------:R-:W-:-:S02]  /*0e50*/  FSEL R6, R25, RZ, !P1 ;  /* 0x000000ff19067208 */ /* 0x000fc40004800000 */
[----:B------:R-:W-:Y:S02]  /*0e60*/  FSEL R29, R29, -RZ, P0 ;  /* 0x800000ff1d1d7208 */ /* 0x000fe40000000000 */
[----:B------:R-:W-:Y:S02]  /*0e70*/  FSEL R9, R9, RZ, !P1 ;  /* 0x000000ff09097208 */ /* 0x000fe40004800000 */
[----:B------:R-:W-:Y:S01]  /*0e80*/  FSEL R34, R34, -RZ, P0 ;  /* 0x800000ff22227208 */ /* 0x000fe20000000000 */
[----:B------:R-:W-:Y:S01]  /*0e90*/  FMUL R32, R17, R32 ;  /* 0x0000002011207220 */ /* 0x000fe20000400000 */
[----:B------:R-:W-:Y:S01]  /*0ea0*/  FADD R29, R6, R29 ;  /* 0x0000001d061d7221 */ /* 0x000fe20000000000 */
[----:B------:R-:W-:Y:S02]  /*0eb0*/  FSEL R8, R8, RZ, !P1 ;  /* 0x000000ff08087208 */ /* 0x000fe40004800000 */
        /* <DEDUP_REMOVED lines=8> */
[----:B------:R-:W-:Y:S01]  /*0f40*/  FADD R9, R9, R6 ;  /* 0x0000000609097221 */ /* 0x000fe20000000000 */
[----:B0-----:R-:W0:Y:S03]  /*0f50*/  SHFL.BFLY PT, R7, R28, 0x4, 0x1f ;  /* 0x0c801f001c077f89 */ /* 0x001e2600000e0000 */
[----:B------:R-:W-:-:S04]  /*0f60*/  FADD R9, R24, R9 ;  /* 0x0000000918097221 */ /* 0x000fc80000000000 */
[----:B------:R-:W-:-:S04]  /*0f70*/  FADD R20, R20, R9 ;  /* 0x0000000914147221 */ /* 0x000fc80000000000 */
[----:B------:R-:W-:-:S04]  /*0f80*/  FADD R23, R23, R20 ;  /* 0x0000001417177221 */ /* 0x000fc80000000000 */
[----:B------:R-:W-:-:S05]  /*0f90*/  FADD R22, R22, R23 ;  /* 0x0000001716167221 */ /* 0x000fca0000000000 */
[----:B------:R-:W1:Y:S01]  /*0fa0*/  SHFL.BFLY PT, R9, R22, 0x10, 0x1f ;  /* 0x0e001f0016097f89 */ /* 0x000e6200000e0000 */
[----:B0-----:R-:W-:-:S05]  /*0fb0*/  FADD R7, R28, R7 ;  /* 0x000000071c077221 */ /* 0x001fca0000000000 */
[----:B------:R-:W0:Y:S01]  /*0fc0*/  SHFL.BFLY PT, R6, R7, 0x2, 0x1f ;  /* 0x0c401f0007067f89 */ /* 0x000e2200000e0000 */
[----:B-1----:R-:W-:-:S05]  /*0fd0*/  FADD R10, R22, R9 ;  /* 0x00000009160a7221 */ /* 0x002fca0000000000 */
[----:B------:R-:W1:Y:S01]  /*0fe0*/  SHFL.BFLY PT, R11, R10, 0x8, 0x1f ;  /* 0x0d001f000a0b7f89 */ /* 0x000e6200000e0000 */
[----:B0-----:R-:W-:-:S05]  /*0ff0*/  FADD R6, R7, R6 ;  /* 0x0000000607067221 */ /* 0x001fca0000000000 */
[----:B------:R-:W0:Y:S01]  /*1000*/  SHFL.BFLY PT, R9, R6, 0x1, 0x1f ;  /* 0x0c201f0006097f89 */ /* 0x000e2200000e0000 */
[----:B------:R-:W-:-:S04]  /*1010*/  LOP3.LUT P0, RZ, R4, 0x7, RZ, 0xc0, !PT ;  /* 0x0000000704ff7812 */ /* 0x000fc8000780c0ff */
[----:B------:R-:W-:Y:S01]  /*1020*/  ISETP.LT.AND P0, PT, R4, 0x8, !P0 ;  /* 0x000000080400780c */ /* 0x000fe20004701270 */
[----:B-1----:R-:W-:-:S05]  /*1030*/  FADD R12, R10, R11 ;  /* 0x0000000b0a0c7221 */ /* 0x002fca0000000000 */
[----:B------:R-:W1:Y:S01]  /*1040*/  SHFL.BFLY PT, R7, R12, 0x4, 0x1f ;  /* 0x0c801f000c077f89 */ /* 0x000e6200000e0000 */
[----:B0-----:R-:W-:-:S06]  /*1050*/  FADD R9, R6, R9 ;  /* 0x0000000906097221 */ /* 0x001fcc0000000000 */
[----:B------:R-:W-:Y:S04]  /*1060*/  @P0 STS [R4.X4], R9 ;  /* 0x0000000904000388 */ /* 0x000fe80000004800 */
[----:B------:R-:W-:Y:S06]  /*1070*/  BAR.SYNC 0x0 ;  /* 0x0000000000007b1d */ /* 0x000fec0000000000 */
[----:B------:R-:W0:Y:S01]  /*1080*/  LDS R8, [RZ] ;  /* 0x00000000ff087984 */ /* 0x000e220000000800 */
[----:B-1----:R-:W-:-:S03]  /*1090*/  FADD R13, R12, R7 ;  /* 0x000000070c0d7221 */ /* 0x002fc60000000000 */
[----:B------:R-:W-:Y:S06]  /*10a0*/  BAR.SYNC 0x0 ;  /* 0x0000000000007b1d */ /* 0x000fec0000000000 */
[----:B------:R-:W1:Y:S04]  /*10b0*/  SHFL.BFLY PT, R6, R13, 0x2, 0x1f ;  /* 0x0c401f000d067f89 */ /* 0x000e6800000e0000 */
[----:B0-----:R-:W-:Y:S04]  /*10c0*/  STS [RZ], R8 ;  /* 0x00000008ff007388 */ /* 0x001fe80000000800 */
[----:B------:R-:W-:Y:S06]  /*10d0*/  BAR.SYNC 0x0 ;  /* 0x0000000000007b1d */ /* 0x000fec0000000000 */
[----:B------:R-:W-:Y:S01]  /*10e0*/  LDS R11, [RZ] ;  /* 0x00000000ff0b7984 */ /* 0x000fe20000000800 */
[----:B-1----:R-:W-:-:S05]  /*10f0*/  FADD R10, R13, R6 ;  /* 0x000000060d0a7221 */ /* 0x002fca0000000000 */
[----:B------:R-:W0:Y:S01]  /*1100*/  SHFL.BFLY PT, R9, R10, 0x1, 0x1f ;  /* 0x0c201f000a097f89 */ /* 0x000e2200000e0000 */
[----:B------:R-:W-:-:S04]  /*1110*/  LOP3.LUT R6, R4, 0xff, RZ, 0xc0, !PT ;  /* 0x000000ff04067812 */ /* 0x000fc800078ec0ff */
[----:B------:R-:W-:Y:S02]  /*1120*/  ISETP.EQ.AND P1, PT, R6, RZ, !P1 ;  /* 0x000000ff0600720c */ /* 0x000fe40004f22270 */
[----:B------:R-:W-:-:S05]  /*1130*/  MOV R7, 0x4 ;  /* 0x0000000400077802 */ /* 0x000fca0000000f00 */
[----:B------:R-:W-:Y:S01]  /*1140*/  IMAD.WIDE R6, R0, R7, c[0x0][0x178] ;  /* 0x00005e0000067625 */ /* 0x000fe200078e0207 */
[----:B0-----:R-:W-:-:S05]  /*1150*/  FADD R12, R10, R9 ;  /* 0x000000090a0c7221 */ /* 0x001fca0000000000 */
[----:B------:R-:W-:Y:S04]  /*1160*/  @P1 STG.E [R6.64], R11 ;  /* 0x0000000b06001986 */ /* 0x000fe8000c101904 */
[----:B------:R-:W-:Y:S06]  /*1170*/  BAR.SYNC 0x0 ;  /* 0x0000000000007b1d */ /* 0x000fec0000000000 */
[----:B------:R-:W-:Y:S04]  /*1180*/  @!P3 STS [R5], R12 ;  /* 0x0000000c0500b388 */ /* 0x000fe80000000800 */
[----:B------:R-:W-:Y:S06]  /*1190*/  BAR.SYNC 0x0 ;  /* 0x0000000000007b1d */ /* 0x000fec0000000000 */
[----:B------:R-:W0:Y:S04]  /*11a0*/  @!P2 LDS R2, [R4.X4] ;  /* 0x000000000402a984 */ /* 0x000e280000004800 */
[----:B0-----:R-:W0:Y:S02]  /*11b0*/  SHFL.BFLY PT, R9, R2, 0x4, 0x1f ;  /* 0x0c801f0002097f89 */ /* 0x001e2400000e0000 */
[----:B0-----:R-:W-:-:S05]  /*11c0*/  FADD R9, R2, R9 ;  /* 0x0000000902097221 */ /* 0x001fca0000000000 */
[----:B------:R-:W0:Y:S02]  /*11d0*/  SHFL.BFLY PT, R10, R9, 0x2, 0x1f ;  /* 0x0c401f00090a7f89 */ /* 0x000e2400000e0000 */
[----:B0-----:R-:W-:-:S05]  /*11e0*/  FADD R10, R9, R10 ;  /* 0x0000000a090a7221 */ /* 0x001fca0000000000 */
[----:B------:R-:W0:Y:S01]  /*11f0*/  SHFL.BFLY PT, R13, R10, 0x1, 0x1f ;  /* 0x0c201f000a0d7f89 */ /* 0x000e2200000e0000 */
[----:B------:R-:W-:Y:S01]  /*1200*/  MOV R7, 0x39e38e39 ;  /* 0x39e38e3900077802 */ /* 0x000fe20000000f00 */
[----:B0-----:R-:W-:-:S05]  /*1210*/  FADD R13, R10, R13 ;  /* 0x0000000d0a0d7221 */ /* 0x001fca0000000000 */
[----:B------:R-:W-:Y:S04]  /*1220*/  @P0 STS [R4.X4], R13 ;  /* 0x0000000d04000388 */ /* 0x000fe80000004800 */
[----:B------:R-:W-:Y:S06]  /*1230*/  BAR.SYNC 0x0 ;  /* 0x0000000000007b1d */ /* 0x000fec0000000000 */
[----:B------:R-:W0:Y:S01]  /*1240*/  LDS R5, [RZ] ;  /* 0x00000000ff057984 */ /* 0x000e220000000800 */
[----:B------:R-:W-:-:S04]  /*1250*/  FFMA R8, R8, R7, 9.9999997473787516356e-06 ;  /* 0x3727c5ac08087423 */ /* 0x000fc80000000007 */
[----:B------:R-:W1:Y:S01]  /*1260*/  MUFU.RSQ R2, R8 ;  /* 0x0000000800027308 */ /* 0x000e620000001400 */
[----:B------:R-:W-:Y:S02]  /*1270*/  MOV R10, RZ ;  /* 0x000000ff000a7202 */ /* 0x000fe40000000f00 */
[----:B------:R-:W-:Y:S01]  /*1280*/  IADD3 R27, R3, 0x4, RZ ;  /* 0x00000004031b7810 */ /* 0x000fe20007ffe0ff */
[----:B-1----:R-:W-:-:S04]  /*1290*/  FMUL R7, R2, R2 ;  /* 0x0000000202077220 */ /* 0x002fc80000400000 */
[----:B------:R-:W-:Y:S01]  /*12a0*/  FMUL R6, R2, R7 ;  /* 0x0000000702067220 */ /* 0x000fe20000400000 */
[----:B------:R-:W-:Y:S01]  /*12b0*/  UPLOP3.LUT UP0, UPT, UPT, UPT, UPT, 0x80, 0x0 ;  /* 0x000000000000789c */ /* 0x000fe20003f0f070 */
[----:B0-----:R-:W-:-:S04]  /*12c0*/  FMUL R5, R5, -0.5 ;  /* 0xbf00000005057820 */ /* 0x001fc80000400000 */
[----:B------:R-:W-:-:S04]  /*12d0*/  FMUL R5, R5, R6 ;  /* 0x0000000605057220 */ /* 0x000fc80000400000 */
[----:B------:R-:W-:-:S01]  /*12e0*/  FMUL R26, R5, 0.00043402778101153671741 ;  /* 0x39e38e39051a7820 */ /* 0x000fc20000400000 */
.L_x_0:
[C---:B------:R-:W-:Y:S01]  /*12f0*/  LOP3.LUT R33, R10.reuse, R3, RZ, 0xfc, !PT ;  /* 0x000000030a217212 */ /* 0x040fe200078efcff */
[C---:B0-----:R-:W-:Y:S01]  /*1300*/  IMAD.WIDE.U32 R6, R10.reuse, 0x4, R36 ;  /* 0x000000040a067825 */ /* 0x041fe200078e0024 */
[----:B------:R-:W-:Y:S01]  /*1310*/  LOP3.LUT R5, R10, R27, RZ, 0xfc, !PT ;  /* 0x0000001b0a057212 */ /* 0x000fe200078efcff */
[----:B------:R-:W-:Y:S01]  /*1320*/  CS2R R20, SRZ ;  /* 0x0000000000147805 */ /* 0x000fe2000001ff00 */
[C---:B------:R-:W-:Y:S02]  /*1330*/  ISETP.GE.U32.AND P0, PT, R33.reuse, 0x900, PT ;  /* 0x000009002100780c */ /* 0x040fe40003f06070 */
[----:B------:R-:W-:Y:S01]  /*1340*/  MOV R30, 0x4 ;  /* 0x00000004001e7802 */ /* 0x000fe20000000f00 */
[C---:B------:R-:W-:Y:S01]  /*1350*/  IMAD R5, R0.reuse, 0x900, R5 ;  /* 0x0000090000057824 */ /* 0x040fe200078e0205 */
[C---:B------:R-:W-:Y:S01]  /*1360*/  ISETP.LT.AND P1, PT, R0.reuse, 0x400, !P0 ;  /* 0x000004000000780c */ /* 0x040fe20004721270 */
[----:B------:R-:W-:Y:S01]  /*1370*/  CS2R R8, SRZ ;  /* 0x0000000000087805 */ /* 0x000fe2000001ff00 */
[----:B------:R-:W-:Y:S01]  /*1380*/  CS2R R10, SRZ ;  /* 0x00000000000a7805 */ /* 0x000fe2000001ff00 */
[----:B------:R-:W-:Y:S01]  /*1390*/  IMAD R29, R0, 0x900, R33 ;  /* 0x00000900001d7824 */ /* 0x000fe200078e0221 */
[----:B------:R-:W-:Y:S01]  /*13a0*/  CS2R R22, SRZ ;  /* 0x0000000000167805 */ /* 0x000fe2000001ff00 */
[-C--:B------:R-:W-:Y:S01]  /*13b0*/  IMAD.WIDE.U32 R32, R33, R30.reuse, c[0x0][0x170] ;  /* 0x00005c0021207625 */ /* 0x080fe200078e001e */
[----:B------:R-:W-:Y:S01]  /*13c0*/  CS2R R16, SRZ ;  /* 0x0000000000107805 */ /* 0x000fe2000001ff00 */
[----:B------:R-:W-:Y:S01]  /*13d0*/  CS2R R18, SRZ ;  /* 0x0000000000127805 */ /* 0x000fe2000001ff00 */
[----:B------:R-:W-:Y:S01]  /*13e0*/  CS2R R12, SRZ ;  /* 0x00000000000c7805 */ /* 0x000fe2000001ff00 */
[-C--:B------:R-:W-:Y:S01]  /*13f0*/  IMAD.WIDE R4, R5, R30.reuse, c[0x0][0x168] ;  /* 0x00005a0005047625 */ /* 0x080fe200078e021e */
[----:B------:R-:W-:Y:S01]  /*1400*/  CS2R R14, SRZ ;  /* 0x00000000000e7805 */ /* 0x000fe2000001ff00 */
[----:B------:R-:W2:Y:S01]  /*1410*/  @!P0 LDG.E.EL.128 R8, [R32.64] ;  /* 0x0000000420088981 */ /* 0x000ea2000c2e1d00 */
[----:B------:R-:W-:Y:S01]  /*1420*/  MOV R28, 0x2 ;  /* 0x00000002001c7802 */ /* 0x000fe20000000f00 */
[----:B------:R-:W-:-:S02]  /*1430*/  IMAD.WIDE R30, R29, R30, c[0x0][0x168] ;  /* 0x00005a001d1e7625 */ /* 0x000fc400078e021e */
[----:B------:R0:W3:Y:S02]  /*1440*/  @!P0 LDG.E.EL.128 R20, [R6.64+0x10] ;  /* 0x0000100406148981 */ /* 0x0000e4000c2e1d00 */
[----:B------:R-:W-:Y:S02]  /*1450*/  IMAD.WIDE R24, R29, R28, c[0x0][0x160] ;  /* 0x000058001d187625 */ /* 0x000fe400078e021c */
[----:B------:R1:W4:Y:S04]  /*1460*/  @P1 LDG.E.EF.128 R16, [R4.64] ;  /* 0x0000000404101981 */ /* 0x000328000c0e1d00 */
[----:B------:R-:W5:Y:S01]  /*1470*/  @P1 LDG.E.EF.128 R12, [R30.64] ;  /* 0x000000041e0c1981 */ /* 0x000f62000c0e1d00 */
[----:B0-----:R-:W-:Y:S01]  /*1480*/  CS2R R6, SRZ ;  /* 0x0000000000067805 */ /* 0x001fe2000001ff00 */
[----:B-1----:R-:W-:-:S06]  /*1490*/  CS2R R4, SRZ ;  /* 0x0000000000047805 */ /* 0x002fcc000001ff00 */
[----:B------:R2:W4:Y:S01]  /*14a0*/  @P1 LDG.E.EF.128 R4, [R24.64] ;  /* 0x0000000418041981 */ /* 0x000522000c0e1d00 */
[----:B------:R-:W-:Y:S01]  /*14b0*/  IMAD.WIDE R28, R29, R28, c[0x0][0x180] ;  /* 0x000060001d1c7625 */ /* 0x000fe200078e021c */
[----:B--2---:R-:W-:Y:S02]  /*14c0*/  SEL R25, R8, RZ, !P0 ;  /* 0x000000ff08197207 */ /* 0x004fe40004000000 */
[----:B------:R-:W-:Y:S02]  /*14d0*/  SEL R9, R9, RZ, !P0 ;  /* 0x000000ff09097207 */ /* 0x000fe40004000000 */
[----:B------:R-:W-:Y:S01]  /*14e0*/  SEL R10, R10, RZ, !P0 ;  /* 0x000000ff0a0a7207 */ /* 0x000fe20004000000 */
[----:B------:R-:W-:Y:S01]  /*14f0*/  FADD R25, R25, 1 ;  /* 0x3f80000019197421 */ /* 0x000fe20000000000 */
[----:B---3--:R-:W-:Y:S02]  /*1500*/  SEL R34, R20, RZ, !P0 ;  /* 0x000000ff14227207 */ /* 0x008fe40004000000 */
[----:B-----5:R-:W-:Y:S01]  /*1510*/  SEL R12, R12, RZ, P1 ;  /* 0x000000ff0c0c7207 */ /* 0x020fe20000800000 */
[----:B------:R-:W-:Y:S01]  /*1520*/  FADD R9, R9, 1 ;  /* 0x3f80000009097421 */ /* 0x000fe20000000000 */
[----:B------:R-:W-:Y:S01]  /*1530*/  SEL R8, R13, RZ, P1 ;  /* 0x000000ff0d087207 */ /* 0x000fe20000800000 */
[----:B------:R-:W-:Y:S01]  /*1540*/  FADD R10, R10, 1 ;  /* 0x3f8000000a0a7421 */ /* 0x000fe20000000000 */
[----:B------:R-:W-:Y:S01]  /*1550*/  SEL R31, R14, RZ, P1 ;  /* 0x000000ff0e1f7207 */ /* 0x000fe20000800000 */
[----:B------:R-:W-:Y:S01]  /*1560*/  FMUL R25, R12, R25 ;  /* 0x000000190c197220 */ /* 0x000fe20000400000 */
[----:B------:R-:W-:Y:S01]  /*1570*/  SEL R30, R23, RZ, !P0 ;  /* 0x000000ff171e7207 */ /* 0x000fe20004000000 */
[----:B------:R-:W-:Y:S01]  /*1580*/  FMUL R9, R8, R9 ;  /* 0x0000000908097220 */ /* 0x000fe20000400000 */
[----:B----4-:R-:W-:-:S02]  /*1590*/  SEL R16, R16, RZ, P1 ;  /* 0x000000ff10107207 */ /* 0x010fc40000800000 */
[----:B------:R-:W-:Y:S01]  /*15a0*/  SEL R12, R6, RZ, P1 ;  /* 0x000000ff060c7207 */ /* 0x000fe20000800000 */
[----:B------:R-:W-:Y:S01]  /*15b0*/  FMUL R31, R31, R10 ;  /* 0x0000000a1f1f7220 */ /* 0x000fe20000400000 */
[----:B------:R-:W-:Y:S01]  /*15c0*/  SEL R14, R7, RZ, P1 ;  /* 0x000000ff070e7207 */ /* 0x000fe20000800000 */
[----:B------:R-:W-:Y:S01]  /*15d0*/  FADD R23, R34, 1 ;  /* 0x3f80000022177421 */ /* 0x000fe20000000000 */
[----:B------:R-:W-:Y:S02]  /*15e0*/  SEL R11, R11, RZ, !P0 ;  /* 0x000000ff0b0b7207 */ /* 0x000fe40004000000 */
[----:B------:R-:W-:Y:S02]  /*15f0*/  SHF.L.U32 R7, R12, 0x10, RZ ;  /* 0x000000100c077819 */ /* 0x000fe400000006ff */
[----:B------:R-:W-:Y:S02]  /*1600*/  SEL R8, R4, RZ, P1 ;  /* 0x000000ff04087207 */ /* 0x000fe40000800000 */
[----:B------:R-:W-:-:S02]  /*1610*/  SEL R10, R5, RZ, P1 ;  /* 0x000000ff050a7207 */ /* 0x000fc40000800000 */
[----:B------:R-:W-:Y:S01]  /*1620*/  SEL R21, R21, RZ, !P0 ;  /* 0x000000ff15157207 */ /* 0x000fe20004000000 */
[----:B------:R-:W-:Y:S01]  /*1630*/  FMUL R23, R16, R23 ;  /* 0x0000001710177220 */ /* 0x000fe20000400000 */
[----:B------:R-:W-:Y:S01]  /*1640*/  SEL R32, R22, RZ, !P0 ;  /* 0x000000ff16207207 */ /* 0x000fe20004000000 */
[----:B------:R-:W-:Y:S01]  /*1650*/  FADD R4, R11, 1 ;  /* 0x3f8000000b047421 */ /* 0x000fe20000000000 */
[----:B------:R-:W-:Y:S01]  /*1660*/  SEL R15, R15, RZ, P1 ;  /* 0x000000ff0f0f7207 */ /* 0x000fe20000800000 */
[----:B------:R-:W-:Y:S01]  /*1670*/  FMUL R6, R7, R26 ;  /* 0x0000001a07067220 */ /* 0x000fe20000400000 */
[----:B------:R-:W-:Y:S02]  /*1680*/  SHF.L.U32 R13, R8, 0x10, RZ ;  /* 0x00000010080d7819 */ /* 0x000fe400000006ff */
[----:B------:R-:W-:Y:S02]  /*1690*/  SHF.L.U32 R5, R10, 0x10, RZ ;  /* 0x000000100a057819 */ /* 0x000fe400000006ff */
[----:B------:R-:W-:-:S02]  /*16a0*/  PRMT R10, R8, 0x7632, R10 ;  /* 0x00007632080a7816 */ /* 0x000fc4000000000a */
[----:B------:R-:W-:Y:S01]  /*16b0*/  SEL R22, R19, RZ, P1 ;  /* 0x000000ff13167207 */ /* 0x000fe20000800000 */
[----:B------:R-:W-:Y:S01]  /*16c0*/  FADD R19, R21, 1 ;  /* 0x3f80000015137421 */ /* 0x000fe20000000000 */
[----:B------:R-:W-:Y:S01]  /*16d0*/  SEL R18, R18, RZ, P1 ;  /* 0x000000ff12127207 */ /* 0x000fe20000800000 */
[----:B------:R-:W-:Y:S01]  /*16e0*/  FADD R21, R32, 1 ;  /* 0x3f80000020157421 */ /* 0x000fe20000000000 */
[----:B------:R-:W-:Y:S01]  /*16f0*/  SHF.L.U32 R11, R14, 0x10, RZ ;  /* 0x000000100e0b7819 */ /* 0x000fe200000006ff */
[----:B------:R-:W-:Y:S01]  /*1700*/  FMUL R15, R15, R4 ;  /* 0x000000040f0f7220 */ /* 0x000fe20000400000 */
[----:B------:R-:W-:Y:S01]  /*1710*/  FFMA R6, R2, R23, R6 ;  /* 0x0000001702067223 */ /* 0x000fe20000000006 */
[-C--:B------:R-:W-:Y:S01]  /*1720*/  FMUL R33, R13, R26.reuse ;  /* 0x0000001a0d217220 */ /* 0x080fe20000400000 */
[-C--:B------:R-:W-:Y:S01]  /*1730*/  FMUL R4, R5, R26.reuse ;  /* 0x0000001a05047220 */ /* 0x080fe20000400000 */
[----:B------:R-:W-:Y:S01]  /*1740*/  PRMT R23, R10, 0x7632, R23 ;  /* 0x000076320a177816 */ /* 0x000fe20000000017 */
[----:B------:R-:W-:Y:S01]  /*1750*/  FMUL R21, R18, R21 ;  /* 0x0000001512157220 */ /* 0x000fe20000400000 */
[----:B------:R-:W-:Y:S01]  /*1760*/  FMUL R16, R11, R26 ;  /* 0x0000001a0b107220 */ /* 0x000fe20000400000 */
[C---:B------:R-:W-:Y:S01]  /*1770*/  FFMA R18, R2.reuse, R25, R33 ;  /* 0x0000001902127223 */ /* 0x040fe20000000021 */
[----:B------:R-:W-:Y:S01]  /*1780*/  FFMA R4, R2, R31, R4 ;  /* 0x0000001f02047223 */ /* 0x000fe20000000004 */
[----:B------:R-:W-:-:S02]  /*1790*/  SHF.L.U32 R23, R23, 0x10, RZ ;  /* 0x0000001017177819 */ /* 0x000fc400000006ff */
[----:B------:R-:W-:Y:S02]  /*17a0*/  PRMT R31, R12, 0x7632, R31 ;  /* 0x000076320c1f7816 */ /* 0x000fe4000000001f */
[----:B------:R-:W-:Y:S01]  /*17b0*/  PRMT R25, R14, 0x7632, R25 ;  /* 0x000076320e197816 */ /* 0x000fe20000000019 */
[----:B------:R-:W-:Y:S01]  /*17c0*/  FFMA R8, R2, R21, R16 ;  /* 0x0000001502087223 */ /* 0x000fe20000000010 */
[----:B------:R-:W-:Y:S01]  /*17d0*/  SHF.L.U32 R21, R10, 0x10, RZ ;  /* 0x000000100a157819 */ /* 0x000fe200000006ff */
[-C--:B------:R-:W-:Y:S01]  /*17e0*/  FMUL R10, R23, R26.reuse ;  /* 0x0000001a170a7220 */ /* 0x080fe20000400000 */
[----:B------:R-:W-:Y:S01]  /*17f0*/  SEL R20, R17, RZ, P1 ;  /* 0x000000ff11147207 */ /* 0x000fe20000800000 */
[----:B------:R-:W-:Y:S01]  /*1800*/  FADD R17, R30, 1 ;  /* 0x3f8000001e117421 */ /* 0x000fe20000000000 */
[----:B------:R-:W-:Y:S02]  /*1810*/  SHF.L.U32 R31, R31, 0x10, RZ ;  /* 0x000000101f1f7819 */ /* 0x000fe400000006ff */
[----:B------:R-:W-:Y:S01]  /*1820*/  SHF.L.U32 R25, R25, 0x10, RZ ;  /* 0x0000001019197819 */ /* 0x000fe200000006ff */
[-C--:B------:R-:W-:Y:S01]  /*1830*/  FFMA R5, R5, R26.reuse, R4 ;  /* 0x0000001a05057223 */ /* 0x080fe20000000004 */
[----:B------:R-:W-:Y:S01]  /*1840*/  FFMA R14, R2, R15, R10 ;  /* 0x0000000f020e7223 */ /* 0x000fe2000000000a */
[----:B------:R-:W-:Y:S01]  /*1850*/  FMUL R19, R20, R19 ;  /* 0x0000001314137220 */ /* 0x000fe20000400000 */
[----:B------:R-:W-:Y:S01]  /*1860*/  FMUL R17, R22, R17 ;  /* 0x0000001116117220 */ /* 0x000fe20000400000 */
[-C--:B------:R-:W-:Y:S01]  /*1870*/  FMUL R33, R21, R26.reuse ;  /* 0x0000001a15217220 */ /* 0x080fe20000400000 */
[-C--:B------:R-:W-:Y:S01]  /*1880*/  FMUL R4, R31, R26.reuse ;  /* 0x0000001a1f047220 */ /* 0x080fe20000400000 */
[----:B------:R-:W-:-:S02]  /*1890*/  FMUL R10, R25, R26 ;  /* 0x0000001a190a7220 */ /* 0x000fc40000400000 */
[C---:B------:R-:W-:Y:S01]  /*18a0*/  FFMA R12, R2.reuse, R9, R33 ;  /* 0x00000009020c7223 */ /* 0x040fe20000000021 */
[C---:B------:R-:W-:Y:S01]  /*18b0*/  FFMA R4, R2.reuse, R19, R4 ;  /* 0x0000001302047223 */ /* 0x040fe20000000004 */
[----:B------:R-:W-:Y:S01]  /*18c0*/  FFMA R10, R2, R17, R10 ;  /* 0x00000011020a7223 */ /* 0x000fe2000000000a */
[----:B------:R-:W-:Y:S01]  /*18d0*/  PLOP3.LUT P0, PT, PT, PT, UP0, 0x80, 0x0 ;  /* 0x000000000000781c */ /* 0x000fe20003f0f008 */
[-C--:B------:R-:W-:Y:S01]  /*18e0*/  FFMA R6, R7, R26.reuse, R6 ;  /* 0x0000001a07067223 */ /* 0x080fe20000000006 */
[-C--:B------:R-:W-:Y:S01]  /*18f0*/  FFMA R13, R13, R26.reuse, R18 ;  /* 0x0000001a0d0d7223 */ /* 0x080fe20000000012 */
[-C--:B------:R-:W-:Y:S01]  /*1900*/  FFMA R7, R11, R26.reuse, R8 ;  /* 0x0000001a0b077223 */ /* 0x080fe20000000008 */
[-C--:B------:R-:W-:Y:S01]  /*1910*/  FFMA R12, R21, R26.reuse, R12 ;  /* 0x0000001a150c7223 */ /* 0x080fe2000000000c */
[-C--:B------:R-:W-:Y:S01]  /*1920*/  FFMA R14, R23, R26.reuse, R14 ;  /* 0x0000001a170e7223 */ /* 0x080fe2000000000e */
[-C--:B------:R-:W-:Y:S01]  /*1930*/  FFMA R31, R31, R26.reuse, R4 ;  /* 0x0000001a1f1f7223 */ /* 0x080fe20000000004 */
[----:B------:R-:W-:-:S02]  /*1940*/  FFMA R10, R25, R26, R10 ;  /* 0x0000001a190a7223 */ /* 0x000fc4000000000a */
[----:B------:R-:W-:Y:S02]  /*1950*/  F2FP.BF16.F32.PACK_AB R4, R12, R13 ;  /* 0x0000000d0c04723e */ /* 0x000fe400000010ff */
[----:B------:R-:W-:Y:S02]  /*1960*/  F2FP.BF16.F32.PACK_AB R5, R14, R5 ;  /* 0x000000050e05723e */ /* 0x000fe400000010ff */
[----:B------:R-:W-:Y:S02]  /*1970*/  F2FP.BF16.F32.PACK_AB R6, R31, R6 ;  /* 0x000000061f06723e */ /* 0x000fe400000010ff */
[----:B------:R-:W-:Y:S01]  /*1980*/  F2FP.BF16.F32.PACK_AB R7, R10, R7 ;  /* 0x000000070a07723e */ /* 0x000fe200000010ff */
[----:B------:R-:W-:Y:S01]  /*1990*/  UPLOP3.LUT UP0, UPT, UPT, UPT, UPT, 0x40, 0x0 ;  /* 0x000000000000789c */ /* 0x000fe20003f0e870 */
[----:B------:R-:W-:-:S03]  /*19a0*/  MOV R10, 0x800 ;  /* 0x00000800000a7802 */ /* 0x000fc60000000f00 */
[----:B------:R0:W-:Y:S01]  /*19b0*/  @P1 STG.E.128 [R28.64], R4 ;  /* 0x000000041c001986 */ /* 0x0001e2000c101d04 */
[----:B------:R-:W-:Y:S05]  /*19c0*/  @P0 BRA `(.L_x_0) ;  /* 0xfffff92000000947 */ /* 0x000fea000383ffff */
[----:B------:R-:W-:Y:S05]  /*19d0*/  EXIT ;  /* 0x000000000000794d */ /* 0x000fea0003800000 */
.L_x_1:
[----:B------:R-:W-:-:S00]  /*19e0*/  BRA `(.L_x_1) ;  /* 0xfffffff000007947 */ /* 0x000fc0000383ffff */
[----:B------:R-:W-:-:S00]  /*19f0*/  NOP ;  /* 0x0000000000007918 */ /* 0x000fc00000000000 */
        /* <DEDUP_REMOVED lines=8> */
.L_x_2:


//--------------------- .nv.global.init           --------------------------
	.section	.nv.global.init,"aw",@progbits
.nv.global.init:
	.type		_$_str,@object
	.size		_$_str,(.L_0 - _$_str)
_$_str:
        /*0000*/ 	.byte	0x5f, 0x5f, 0x43, 0x55, 0x44, 0x41, 0x5f, 0x46, 0x54, 0x5a, 0x00
.L_0:


//--------------------- .nv.shared.triton__0d1d2d3d4d5de6de --------------------------
	.section	.nv.shared.triton__0d1d2d3d4d5de6de,"aw",@nobits
	.align	16
